//
// Generated by NVIDIA NVVM Compiler
//
// Compiler Build ID: CL-36424714
// Cuda compilation tools, release 13.0, V13.0.88
// Based on NVVM 20.0.0
//

.version 9.0
.target sm_100
.address_size 64

	// .globl	_Z12substitutionPhPi

.visible .entry _Z12substitutionPhPi(
	.param .u64 .ptr .align 1 _Z12substitutionPhPi_param_0,
	.param .u64 .ptr .align 1 _Z12substitutionPhPi_param_1
)
{
	.reg .b16 	%rs<10>;
	.reg .b32 	%r<24>;
	.reg .b64 	%rd<9>;

	ld.param.u64 	%rd1, [_Z12substitutionPhPi_param_0];
	ld.param.u64 	%rd2, [_Z12substitutionPhPi_param_1];
	cvta.to.global.u64 	%rd3, %rd2;
	cvta.to.global.u64 	%rd4, %rd1;
	mov.u32 	%r1, %ctaid.x;
	mov.u32 	%r2, %ntid.x;
	mov.u32 	%r3, %tid.x;
	mad.lo.s32 	%r4, %r1, %r2, %r3;
	mul.hi.s32 	%r5, %r4, 1431655766;
	shr.u32 	%r6, %r5, 31;
	add.s32 	%r7, %r5, %r6;
	shr.s32 	%r8, %r7, 31;
	shr.u32 	%r9, %r8, 23;
	add.s32 	%r10, %r7, %r9;
	and.b32  	%r11, %r10, 65024;
	sub.s32 	%r12, %r7, %r11;
	mul.hi.s32 	%r13, %r4, 715827883;
	shr.u32 	%r14, %r13, 31;
	shr.s32 	%r15, %r13, 8;
	add.s32 	%r16, %r15, %r14;
	cvt.u16.u32 	%rs1, %r12;
	shr.s16 	%rs2, %rs1, 15;
	shr.u16 	%rs3, %rs2, 11;
	add.s16 	%rs4, %rs1, %rs3;
	and.b16  	%rs5, %rs4, -32;
	sub.s16 	%rs6, %rs1, %rs5;
	cvt.s32.s16 	%r17, %rs6;
	shr.u32 	%r18, %r16, 27;
	add.s32 	%r19, %r16, %r18;
	and.b32  	%r20, %r19, 134217696;
	sub.s32 	%r21, %r16, %r20;
	cvt.s64.s32 	%rd5, %r4;
	add.s64 	%rd6, %rd4, %rd5;
	ld.global.u8 	%rs7, [%rd6];
	shl.b32 	%r22, %r21, 5;
	add.s32 	%r23, %r22, %r17;
	mul.wide.s32 	%rd7, %r23, 4;
	add.s64 	%rd8, %rd3, %rd7;
	ld.global.u8 	%rs8, [%rd8];
	xor.b16  	%rs9, %rs7, %rs8;
	st.global.u8 	[%rd6], %rs9;
	ret;

}
	// .globl	_Z17pixel_permutationPhS_PiS0_
.visible .entry _Z17pixel_permutationPhS_PiS0_(
	.param .u64 .ptr .align 1 _Z17pixel_permutationPhS_PiS0__param_0,
	.param .u64 .ptr .align 1 _Z17pixel_permutationPhS_PiS0__param_1,
	.param .u64 .ptr .align 1 _Z17pixel_permutationPhS_PiS0__param_2,
	.param .u64 .ptr .align 1 _Z17pixel_permutationPhS_PiS0__param_3
)
{
	.reg .pred 	%p<2>;
	.reg .b16 	%rs<9>;
	.reg .b32 	%r<48>;
	.reg .b64 	%rd<20>;

	ld.param.u64 	%rd1, [_Z17pixel_permutationPhS_PiS0__param_0];
	ld.param.u64 	%rd2, [_Z17pixel_permutationPhS_PiS0__param_1];
	ld.param.u64 	%rd3, [_Z17pixel_permutationPhS_PiS0__param_2];
	ld.param.u64 	%rd4, [_Z17pixel_permutationPhS_PiS0__param_3];
	cvta.to.global.u64 	%rd5, %rd2;
	cvta.to.global.u64 	%rd6, %rd1;
	cvta.to.global.u64 	%rd7, %rd4;
	cvta.to.global.u64 	%rd8, %rd3;
	mov.u32 	%r1, %ctaid.x;
	mov.u32 	%r2, %ntid.x;
	mov.u32 	%r3, %tid.x;
	mad.lo.s32 	%r4, %r1, %r2, %r3;
	mul.hi.s32 	%r5, %r4, 1431655766;
	shr.u32 	%r6, %r5, 31;
	add.s32 	%r7, %r5, %r6;
	shr.s32 	%r8, %r7, 31;
	shr.u32 	%r9, %r8, 23;
	add.s32 	%r10, %r7, %r9;
	and.b32  	%r11, %r10, 65024;
	sub.s32 	%r12, %r7, %r11;
	mul.hi.s32 	%r13, %r4, 715827883;
	shr.s32 	%r14, %r13, 8;
	shr.u32 	%r15, %r13, 31;
	add.s32 	%r16, %r14, %r15;
	cvt.u16.u32 	%rs1, %r12;
	shr.s16 	%rs2, %rs1, 15;
	shr.u16 	%rs3, %rs2, 11;
	add.s16 	%rs4, %rs1, %rs3;
	and.b16  	%rs5, %rs4, -32;
	sub.s16 	%rs6, %rs1, %rs5;
	cvt.s32.s16 	%r17, %rs6;
	shr.u32 	%r18, %r16, 27;
	add.s32 	%r19, %r16, %r18;
	and.b32  	%r20, %r19, 134217696;
	sub.s32 	%r21, %r16, %r20;
	shr.s16 	%rs7, %rs4, 5;
	shr.u32 	%r22, %r13, 13;
	add.s32 	%r23, %r22, %r15;
	shl.b32 	%r24, %r21, 5;
	add.s32 	%r25, %r24, %r17;
	mul.wide.s32 	%rd9, %r25, 4;
	add.s64 	%rd10, %rd8, %rd9;
	ld.global.u32 	%r26, [%rd10];
	shr.s32 	%r27, %r26, 31;
	shr.u32 	%r28, %r27, 27;
	add.s32 	%r29, %r26, %r28;
	shr.s32 	%r30, %r29, 5;
	and.b32  	%r31, %r29, -32;
	sub.s32 	%r32, %r26, %r31;
	setp.eq.s32 	%p1, %r32, 0;
	selp.b32 	%r33, 32, %r32, %p1;
	selp.s32 	%r34, -1, 0, %p1;
	add.s32 	%r35, %r25, 1;
	add.s32 	%r36, %r30, %r34;
	shl.b32 	%r37, %r36, 5;
	cvt.s64.s32 	%rd11, %r37;
	cvt.s64.s32 	%rd12, %r33;
	add.s64 	%rd13, %rd11, %rd12;
	shl.b64 	%rd14, %rd13, 2;
	add.s64 	%rd15, %rd7, %rd14;
	st.global.u32 	[%rd15+-4], %r35;
	cvt.s64.s32 	%rd16, %r4;
	add.s64 	%rd17, %rd6, %rd16;
	ld.global.u8 	%rs8, [%rd17];
	shl.b32 	%r38, %r23, 5;
	add.s32 	%r39, %r36, %r38;
	shl.b32 	%r40, %r39, 9;
	mul.wide.s16 	%r41, %rs7, 32;
	add.s32 	%r42, %r33, %r41;
	add.s32 	%r43, %r42, %r40;
	mul.lo.s32 	%r44, %r7, 3;
	sub.s32 	%r45, %r4, %r44;
	mad.lo.s32 	%r46, %r43, 3, %r45;
	add.s32 	%r47, %r46, -3;
	cvt.s64.s32 	%rd18, %r47;
	add.s64 	%rd19, %rd5, %rd18;
	st.global.u8 	[%rd19], %rs8;
	ret;

}
	// .globl	_Z17block_permutationPhS_PiS0_
.visible .entry _Z17block_permutationPhS_PiS0_(
	.param .u64 .ptr .align 1 _Z17block_permutationPhS_PiS0__param_0,
	.param .u64 .ptr .align 1 _Z17block_permutationPhS_PiS0__param_1,
	.param .u64 .ptr .align 1 _Z17block_permutationPhS_PiS0__param_2,
	.param .u64 .ptr .align 1 _Z17block_permutationPhS_PiS0__param_3
)
{
	.reg .pred 	%p<2>;
	.reg .b16 	%rs<9>;
	.reg .b32 	%r<50>;
	.reg .b64 	%rd<17>;

	ld.param.u64 	%rd1, [_Z17block_permutationPhS_PiS0__param_0];
	ld.param.u64 	%rd2, [_Z17block_permutationPhS_PiS0__param_1];
	ld.param.u64 	%rd3, [_Z17block_permutationPhS_PiS0__param_2];
	ld.param.u64 	%rd4, [_Z17block_permutationPhS_PiS0__param_3];
	cvta.to.global.u64 	%rd5, %rd2;
	cvta.to.global.u64 	%rd6, %rd1;
	cvta.to.global.u64 	%rd7, %rd4;
	cvta.to.global.u64 	%rd8, %rd3;
	mov.u32 	%r1, %ctaid.x;
	mov.u32 	%r2, %ntid.x;
	mov.u32 	%r3, %tid.x;
	mad.lo.s32 	%r4, %r1, %r2, %r3;
	mul.hi.s32 	%r5, %r4, 1431655766;
	shr.u32 	%r6, %r5, 31;
	add.s32 	%r7, %r5, %r6;
	shr.s32 	%r8, %r7, 31;
	shr.u32 	%r9, %r8, 23;
	add.s32 	%r10, %r7, %r9;
	and.b32  	%r11, %r10, 65024;
	sub.s32 	%r12, %r7, %r11;
	mul.hi.s32 	%r13, %r4, 715827883;
	shr.s32 	%r14, %r13, 8;
	shr.u32 	%r15, %r13, 31;
	add.s32 	%r16, %r14, %r15;
	cvt.u16.u32 	%rs1, %r12;
	shr.s16 	%rs2, %rs1, 15;
	shr.u16 	%rs3, %rs2, 11;
	add.s16 	%rs4, %rs1, %rs3;
	and.b16  	%rs5, %rs4, -32;
	sub.s16 	%rs6, %rs1, %rs5;
	cvt.s32.s16 	%r17, %rs6;
	shr.u32 	%r18, %r16, 27;
	add.s32 	%r19, %r16, %r18;
	and.b32  	%r20, %r19, 8388576;
	sub.s32 	%r21, %r16, %r20;
	shr.s16 	%rs7, %rs4, 5;
	cvt.s32.s16 	%r22, %rs7;
	shr.s32 	%r23, %r13, 13;
	add.s32 	%r24, %r23, %r15;
	shl.b32 	%r25, %r24, 4;
	add.s32 	%r26, %r25, %r22;
	mul.wide.s32 	%rd9, %r26, 4;
	add.s64 	%rd10, %rd8, %rd9;
	ld.global.u32 	%r27, [%rd10];
	shr.s32 	%r28, %r27, 31;
	shr.u32 	%r29, %r28, 28;
	add.s32 	%r30, %r27, %r29;
	shr.s32 	%r31, %r30, 4;
	and.b32  	%r32, %r30, -16;
	sub.s32 	%r33, %r27, %r32;
	setp.eq.s32 	%p1, %r33, 0;
	selp.s32 	%r34, -1, 0, %p1;
	add.s32 	%r35, %r31, %r34;
	shl.b32 	%r36, %r35, 14;
	add.s32 	%r37, %r26, 1;
	shl.b32 	%r38, %r35, 4;
	add.s32 	%r39, %r33, -1;
	selp.b32 	%r40, 15, %r39, %p1;
	add.s32 	%r41, %r38, %r40;
	mul.wide.s32 	%rd11, %r41, 4;
	add.s64 	%rd12, %rd7, %rd11;
	st.global.u32 	[%rd12], %r37;
	cvt.s64.s32 	%rd13, %r4;
	add.s64 	%rd14, %rd6, %rd13;
	ld.global.u8 	%rs8, [%rd14];
	shl.b32 	%r42, %r40, 5;
	shl.b32 	%r43, %r21, 9;
	add.s32 	%r44, %r43, %r17;
	add.s32 	%r45, %r44, %r42;
	add.s32 	%r46, %r36, %r45;
	mul.lo.s32 	%r47, %r7, 3;
	sub.s32 	%r48, %r4, %r47;
	mad.lo.s32 	%r49, %r46, 3, %r48;
	cvt.s64.s32 	%rd15, %r49;
	add.s64 	%rd16, %rd5, %rd15;
	st.global.u8 	[%rd16], %rs8;
	ret;

}


// ===== COMPILED SASS (sm_100) =====

	.target	sm_100

	.elftype	@"ET_EXEC"


//--------------------- .note.nv.tkinfo           --------------------------
	.section	.note.nv.tkinfo,"",@"SHT_NOTE"
	.sectionflags	@"SHF_NOTE_NV_TKINFO"
	.tkinfo
        /*0018*/ 	.word	0x00000002
        /*0030*/ 	.string	""
        /*0030*/ 	.string	"ptxas"
        /*0030*/ 	.string	"Cuda compilation tools, release 13.0, V13.0.88"
        /*0030*/ 	.string	"Build cuda_13.0.r13.0/compiler.36424714_0"
        /*0030*/ 	.string	"-arch sm_100 -m 64 "



//--------------------- .note.nv.cuinfo           --------------------------
	.section	.note.nv.cuinfo,"",@"SHT_NOTE"
	.sectionflags	@"SHF_NOTE_NV_CUINFO"
        /*0018*/ 	.short	0x0002
        /*001a*/ 	.short	0x0064
        /*001c*/ 	.short	0x0082
	.zero		2


//--------------------- .nv.info                  --------------------------
	.section	.nv.info,"",@"SHT_CUDA_INFO"
	.align	4


	//----- nvinfo : EIATTR_REGCOUNT
	.align		4
        /*0000*/ 	.byte	0x04, 0x2f
        /*0002*/ 	.short	(.L_1 - .L_0)
	.align		4
.L_0:
        /*0004*/ 	.word	index@(_Z12substitutionPhPi)
        /*0008*/ 	.word	0x0000000a


	//----- nvinfo : EIATTR_FRAME_SIZE
	.align		4
.L_1:
        /*000c*/ 	.byte	0x04, 0x11
        /*000e*/ 	.short	(.L_3 - .L_2)
	.align		4
.L_2:
        /*0010*/ 	.word	index@(_Z12substitutionPhPi)
        /*0014*/ 	.word	0x00000000


	//----- nvinfo : EIATTR_REGCOUNT
	.align		4
.L_3:
        /*0018*/ 	.byte	0x04, 0x2f
        /*001a*/ 	.short	(.L_5 - .L_4)
	.align		4
.L_4:
        /*001c*/ 	.word	index@(_Z17pixel_permutationPhS_PiS0_)
        /*0020*/ 	.word	0x00000012


	//----- nvinfo : EIATTR_FRAME_SIZE
	.align		4
.L_5:
        /*0024*/ 	.byte	0x04, 0x11
        /*0026*/ 	.short	(.L_7 - .L_6)
	.align		4
.L_6:
        /*0028*/ 	.word	index@(_Z17pixel_permutationPhS_PiS0_)
        /*002c*/ 	.word	0x00000000


	//----- nvinfo : EIATTR_REGCOUNT
	.align		4
.L_7:
        /*0030*/ 	.byte	0x04, 0x2f
        /*0032*/ 	.short	(.L_9 - .L_8)
	.align		4
.L_8:
        /*0034*/ 	.word	index@(_Z17block_permutationPhS_PiS0_)
        /*0038*/ 	.word	0x00000012


	//----- nvinfo : EIATTR_FRAME_SIZE
	.align		4
.L_9:
        /*003c*/ 	.byte	0x04, 0x11
        /*003e*/ 	.short	(.L_11 - .L_10)
	.align		4
.L_10:
        /*0040*/ 	.word	index@(_Z17block_permutationPhS_PiS0_)
        /*0044*/ 	.word	0x00000000


	//----- nvinfo : EIATTR_MIN_STACK_SIZE
	.align		4
.L_11:
        /*0048*/ 	.byte	0x04, 0x12
        /*004a*/ 	.short	(.L_13 - .L_12)
	.align		4
.L_12:
        /*004c*/ 	.word	index@(_Z17block_permutationPhS_PiS0_)
        /*0050*/ 	.word	0x00000000


	//----- nvinfo : EIATTR_MIN_STACK_SIZE
	.align		4
.L_13:
        /*0054*/ 	.byte	0x04, 0x12
        /*0056*/ 	.short	(.L_15 - .L_14)
	.align		4
.L_14:
        /*0058*/ 	.word	index@(_Z17pixel_permutationPhS_PiS0_)
        /*005c*/ 	.word	0x00000000


	//----- nvinfo : EIATTR_MIN_STACK_SIZE
	.align		4
.L_15:
        /*0060*/ 	.byte	0x04, 0x12
        /*0062*/ 	.short	(.L_17 - .L_16)
	.align		4
.L_16:
        /*0064*/ 	.word	index@(_Z12substitutionPhPi)
        /*0068*/ 	.word	0x00000000
.L_17:


//--------------------- .nv.compat                --------------------------
	.section	.nv.compat,"",@"SHT_CUDA_COMPAT_INFO"
	.align	4
        /*0000*/ 	.byte	0x02, 0x09, 0x00, 0x00, 0x02, 0x02, 0x01, 0x00, 0x02, 0x05, 0x05, 0x00, 0x03, 0x07, 0x01, 0x01
        /*0010*/ 	.byte	0x02, 0x03, 0x00, 0x00, 0x02, 0x06, 0x01, 0x00, 0x04, 0x0b, 0x08, 0x00, 0x09, 0x00, 0x00, 0x00
        /*0020*/ 	.byte	0x00, 0x00, 0x00, 0x00


//--------------------- .nv.info._Z17block_permutationPhS_PiS0_ --------------------------
	.section	.nv.info._Z17block_permutationPhS_PiS0_,"",@"SHT_CUDA_INFO"
	.sectionflags	@""
	.align	4


	//----- nvinfo : EIATTR_CUDA_API_VERSION
	.align		4
        /*0000*/ 	.byte	0x04, 0x37
        /*0002*/ 	.short	(.L_19 - .L_18)
.L_18:
        /*0004*/ 	.word	0x00000082


	//----- nvinfo : EIATTR_KPARAM_INFO
	.align		4
.L_19:
        /*0008*/ 	.byte	0x04, 0x17
        /*000a*/ 	.short	(.L_21 - .L_20)
.L_20:
        /*000c*/ 	.word	0x00000000
        /*0010*/ 	.short	0x0003
        /*0012*/ 	.short	0x0018
        /*0014*/ 	.byte	0x00, 0xf5, 0x21, 0x00


	//----- nvinfo : EIATTR_KPARAM_INFO
	.align		4
.L_21:
        /*0018*/ 	.byte	0x04, 0x17
        /*001a*/ 	.short	(.L_23 - .L_22)
.L_22:
        /*001c*/ 	.word	0x00000000
        /*0020*/ 	.short	0x0002
        /*0022*/ 	.short	0x0010
        /*0024*/ 	.byte	0x00, 0xf5, 0x21, 0x00


	//----- nvinfo : EIATTR_KPARAM_INFO
	.align		4
.L_23:
        /*0028*/ 	.byte	0x04, 0x17
        /*002a*/ 	.short	(.L_25 - .L_24)
.L_24:
        /*002c*/ 	.word	0x00000000
        /*0030*/ 	.short	0x0001
        /*0032*/ 	.short	0x0008
        /*0034*/ 	.byte	0x00, 0xf5, 0x21, 0x00


	//----- nvinfo : EIATTR_KPARAM_INFO
	.align		4
.L_25:
        /*0038*/ 	.byte	0x04, 0x17
        /*003a*/ 	.short	(.L_27 - .L_26)
.L_26:
        /*003c*/ 	.word	0x00000000
        /*0040*/ 	.short	0x0000
        /*0042*/ 	.short	0x0000
        /*0044*/ 	.byte	0x00, 0xf5, 0x21, 0x00


	//----- nvinfo : EIATTR_SPARSE_MMA_MASK
	.align		4
.L_27:
        /*0048*/ 	.byte	0x03, 0x50
        /*004a*/ 	.short	0x0000


	//----- nvinfo : EIATTR_MAXREG_COUNT
	.align		4
        /*004c*/ 	.byte	0x03, 0x1b
        /*004e*/ 	.short	0x00ff


	//----- nvinfo : EIATTR_MERCURY_ISA_VERSION
	.align		4
        /*0050*/ 	.byte	0x03, 0x5f
        /*0052*/ 	.short	0x0101


	//----- nvinfo : EIATTR_VRC_CTA_INIT_COUNT
	.align		4
        /*0054*/ 	.byte	0x02, 0x4a
	.zero		1
	.zero		1


	//----- nvinfo : EIATTR_EXIT_INSTR_OFFSETS
	.align		4
        /*0058*/ 	.byte	0x04, 0x1c
        /*005a*/ 	.short	(.L_29 - .L_28)


	//   ....[0]....
.L_28:
        /*005c*/ 	.word	0x000003e0


	//----- nvinfo : EIATTR_CBANK_PARAM_SIZE
	.align		4
.L_29:
        /*0060*/ 	.byte	0x03, 0x19
        /*0062*/ 	.short	0x0020


	//----- nvinfo : EIATTR_PARAM_CBANK
	.align		4
        /*0064*/ 	.byte	0x04, 0x0a
        /*0066*/ 	.short	(.L_31 - .L_30)
	.align		4
.L_30:
        /*0068*/ 	.word	index@(.nv.constant0._Z17block_permutationPhS_PiS0_)
        /*006c*/ 	.short	0x0380
        /*006e*/ 	.short	0x0020


	//----- nvinfo : EIATTR_SW_WAR
	.align		4
.L_31:
        /*0070*/ 	.byte	0x04, 0x36
        /*0072*/ 	.short	(.L_33 - .L_32)
.L_32:
        /*0074*/ 	.word	0x00000008
.L_33:


//--------------------- .nv.info._Z17pixel_permutationPhS_PiS0_ --------------------------
	.section	.nv.info._Z17pixel_permutationPhS_PiS0_,"",@"SHT_CUDA_INFO"
	.sectionflags	@""
	.align	4


	//----- nvinfo : EIATTR_CUDA_API_VERSION
	.align		4
        /*0000*/ 	.byte	0x04, 0x37
        /*0002*/ 	.short	(.L_35 - .L_34)
.L_34:
        /*0004*/ 	.word	0x00000082


	//----- nvinfo : EIATTR_KPARAM_INFO
	.align		4
.L_35:
        /*0008*/ 	.byte	0x04, 0x17
        /*000a*/ 	.short	(.L_37 - .L_36)
.L_36:
        /*000c*/ 	.word	0x00000000
        /*0010*/ 	.short	0x0003
        /*0012*/ 	.short	0x0018
        /*0014*/ 	.byte	0x00, 0xf5, 0x21, 0x00


	//----- nvinfo : EIATTR_KPARAM_INFO
	.align		4
.L_37:
        /*0018*/ 	.byte	0x04, 0x17
        /*001a*/ 	.short	(.L_39 - .L_38)
.L_38:
        /*001c*/ 	.word	0x00000000
        /*0020*/ 	.short	0x0002
        /*0022*/ 	.short	0x0010
        /*0024*/ 	.byte	0x00, 0xf5, 0x21, 0x00


	//----- nvinfo : EIATTR_KPARAM_INFO
	.align		4
.L_39:
        /*0028*/ 	.byte	0x04, 0x17
        /*002a*/ 	.short	(.L_41 - .L_40)
.L_40:
        /*002c*/ 	.word	0x00000000
        /*0030*/ 	.short	0x0001
        /*0032*/ 	.short	0x0008
        /*0034*/ 	.byte	0x00, 0xf5, 0x21, 0x00


	//----- nvinfo : EIATTR_KPARAM_INFO
	.align		4
.L_41:
        /*0038*/ 	.byte	0x04, 0x17
        /*003a*/ 	.short	(.L_43 - .L_42)
.L_42:
        /*003c*/ 	.word	0x00000000
        /*0040*/ 	.short	0x0000
        /*0042*/ 	.short	0x0000
        /*0044*/ 	.byte	0x00, 0xf5, 0x21, 0x00


	//----- nvinfo : EIATTR_SPARSE_MMA_MASK
	.align		4
.L_43:
        /*0048*/ 	.byte	0x03, 0x50
        /*004a*/ 	.short	0x0000


	//----- nvinfo : EIATTR_MAXREG_COUNT
	.align		4
        /*004c*/ 	.byte	0x03, 0x1b
        /*004e*/ 	.short	0x00ff


	//----- nvinfo : EIATTR_MERCURY_ISA_VERSION
	.align		4
        /*0050*/ 	.byte	0x03, 0x5f
        /*0052*/ 	.short	0x0101


	//----- nvinfo : EIATTR_VRC_CTA_INIT_COUNT
	.align		4
        /*0054*/ 	.byte	0x02, 0x4a
	.zero		1
	.zero		1


	//----- nvinfo : EIATTR_EXIT_INSTR_OFFSETS
	.align		4
        /*0058*/ 	.byte	0x04, 0x1c
        /*005a*/ 	.short	(.L_45 - .L_44)


	//   ....[0]....
.L_44:
        /*005c*/ 	.word	0x00000420


	//----- nvinfo : EIATTR_CBANK_PARAM_SIZE
	.align		4
.L_45:
        /*0060*/ 	.byte	0x03, 0x19
        /*0062*/ 	.short	0x0020


	//----- nvinfo : EIATTR_PARAM_CBANK
	.align		4
        /*0064*/ 	.byte	0x04, 0x0a
        /*0066*/ 	.short	(.L_47 - .L_46)
	.align		4
.L_46:
        /*0068*/ 	.word	index@(.nv.constant0._Z17pixel_permutationPhS_PiS0_)
        /*006c*/ 	.short	0x0380
        /*006e*/ 	.short	0x0020


	//----- nvinfo : EIATTR_SW_WAR
	.align		4
.L_47:
        /*0070*/ 	.byte	0x04, 0x36
        /*0072*/ 	.short	(.L_49 - .L_48)
.L_48:
        /*0074*/ 	.word	0x00000008
.L_49:


//--------------------- .nv.info._Z12substitutionPhPi --------------------------
	.section	.nv.info._Z12substitutionPhPi,"",@"SHT_CUDA_INFO"
	.sectionflags	@""
	.align	4


	//----- nvinfo : EIATTR_CUDA_API_VERSION
	.align		4
        /*0000*/ 	.byte	0x04, 0x37
        /*0002*/ 	.short	(.L_51 - .L_50)
.L_50:
        /*0004*/ 	.word	0x00000082


	//----- nvinfo : EIATTR_KPARAM_INFO
	.align		4
.L_51:
        /*0008*/ 	.byte	0x04, 0x17
        /*000a*/ 	.short	(.L_53 - .L_52)
.L_52:
        /*000c*/ 	.word	0x00000000
        /*0010*/ 	.short	0x0001
        /*0012*/ 	.short	0x0008
        /*0014*/ 	.byte	0x00, 0xf5, 0x21, 0x00


	//----- nvinfo : EIATTR_KPARAM_INFO
	.align		4
.L_53:
        /*0018*/ 	.byte	0x04, 0x17
        /*001a*/ 	.short	(.L_55 - .L_54)
.L_54:
        /*001c*/ 	.word	0x00000000
        /*0020*/ 	.short	0x0000
        /*0022*/ 	.short	0x0000
        /*0024*/ 	.byte	0x00, 0xf5, 0x21, 0x00


	//----- nvinfo : EIATTR_SPARSE_MMA_MASK
	.align		4
.L_55:
        /*0028*/ 	.byte	0x03, 0x50
        /*002a*/ 	.short	0x0000


	//----- nvinfo : EIATTR_MAXREG_COUNT
	.align		4
        /*002c*/ 	.byte	0x03, 0x1b
        /*002e*/ 	.short	0x00ff


	//----- nvinfo : EIATTR_MERCURY_ISA_VERSION
	.align		4
        /*0030*/ 	.byte	0x03, 0x5f
        /*0032*/ 	.short	0x0101


	//----- nvinfo : EIATTR_VRC_CTA_INIT_COUNT
	.align		4
        /*0034*/ 	.byte	0x02, 0x4a
	.zero		1
	.zero		1


	//----- nvinfo : EIATTR_EXIT_INSTR_OFFSETS
	.align		4
        /*0038*/ 	.byte	0x04, 0x1c
        /*003a*/ 	.short	(.L_57 - .L_56)


	//   ....[0]....
.L_56:
        /*003c*/ 	.word	0x00000260


	//----- nvinfo : EIATTR_CBANK_PARAM_SIZE
	.align		4
.L_57:
        /*0040*/ 	.byte	0x03, 0x19
        /*0042*/ 	.short	0x0010


	//----- nvinfo : EIATTR_PARAM_CBANK
	.align		4
        /*0044*/ 	.byte	0x04, 0x0a
        /*0046*/ 	.short	(.L_59 - .L_58)
	.align		4
.L_58:
        /*0048*/ 	.word	index@(.nv.constant0._Z12substitutionPhPi)
        /*004c*/ 	.short	0x0380
        /*004e*/ 	.short	0x0010


	//----- nvinfo : EIATTR_SW_WAR
	.align		4
.L_59:
        /*0050*/ 	.byte	0x04, 0x36
        /*0052*/ 	.short	(.L_61 - .L_60)
.L_60:
        /*0054*/ 	.word	0x00000008
.L_61:


//--------------------- .nv.callgraph             --------------------------
	.section	.nv.callgraph,"",@"SHT_CUDA_CALLGRAPH"
	.align	4
	.sectionentsize	8
	.align		4
        /*0000*/ 	.word	0x00000000
	.align		4
        /*0004*/ 	.word	0xffffffff
	.align		4
        /*0008*/ 	.word	0x00000000
	.align		4
        /*000c*/ 	.word	0xfffffffe
	.align		4
        /*0010*/ 	.word	0x00000000
	.align		4
        /*0014*/ 	.word	0xfffffffd
	.align		4
        /*0018*/ 	.word	0x00000000
	.align		4
        /*001c*/ 	.word	0xfffffffc


//--------------------- .text._Z17block_permutationPhS_PiS0_ --------------------------
	.section	.text._Z17block_permutationPhS_PiS0_,"ax",@progbits
	.align	128
        .global         _Z17block_permutationPhS_PiS0_
        .type           _Z17block_permutationPhS_PiS0_,@function
        .size           _Z17block_permutationPhS_PiS0_,(.L_x_3 - _Z17block_permutationPhS_PiS0_)
        .other          _Z17block_permutationPhS_PiS0_,@"STO_CUDA_ENTRY STV_DEFAULT"
_Z17block_permutationPhS_PiS0_:
.text._Z17block_permutationPhS_PiS0_:
[----:B------:R-:W-:Y:S01]  /*0000*/  LDC R1, c[0x0][0x37c] ;  /* 0x0000df00ff017b82 */ /* 0x000fe20000000800 */
[----:B------:R-:W0:Y:S07]  /*0010*/  S2R R3, SR_TID.X ;  /* 0x0000000000037919 */ /* 0x000e2e0000002100 */
[----:B------:R-:W0:Y:S01]  /*0020*/  S2UR UR4, SR_CTAID.X ;  /* 0x00000000000479c3 */ /* 0x000e220000002500 */
[----:B------:R-:W1:Y:S07]  /*0030*/  LDCU.128 UR8, c[0x0][0x380] ;  /* 0x00007000ff0877ac */ /* 0x000e6e0008000c00 */
[----:B------:R-:W0:Y:S08]  /*0040*/  LDC R0, c[0x0][0x360] ;  /* 0x0000d800ff007b82 */ /* 0x000e300000000800 */
[----:B------:R-:W2:Y:S01]  /*0050*/  LDC.64 R10, c[0x0][0x390] ;  /* 0x0000e400ff0a7b82 */ /* 0x000ea20000000a00 */
[----:B0-----:R-:W-:Y:S01]  /*0060*/  IMAD R0, R0, UR4, R3 ;  /* 0x0000000400007c24 */ /* 0x001fe2000f8e0203 */
[----:B------:R-:W0:Y:S03]  /*0070*/  LDCU.64 UR4, c[0x0][0x358] ;  /* 0x00006b00ff0477ac */ /* 0x000e260008000a00 */
[----:B------:R-:W-:-:S04]  /*0080*/  IMAD.HI R3, R0, 0x55555556, RZ ;  /* 0x5555555600037827 */ /* 0x000fc800078e02ff */
[----:B------:R-:W-:Y:S01]  /*0090*/  IMAD.HI R7, R0, 0x2aaaaaab, RZ ;  /* 0x2aaaaaab00077827 */ /* 0x000fe200078e02ff */
[----:B------:R-:W-:-:S04]  /*00a0*/  LEA.HI R3, R3, R3, RZ, 0x1 ;  /* 0x0000000303037211 */ /* 0x000fc800078f08ff */
[----:B------:R-:W-:Y:S02]  /*00b0*/  SHF.R.S32.HI R2, RZ, 0x1f, R3 ;  /* 0x0000001fff027819 */ /* 0x000fe40000011403 */
[----:B------:R-:W-:Y:S02]  /*00c0*/  SHF.R.U32.HI R6, RZ, 0x1f, R7 ;  /* 0x0000001fff067819 */ /* 0x000fe40000011607 */
[----:B------:R-:W-:-:S04]  /*00d0*/  LEA.HI R2, R2, R3, RZ, 0x9 ;  /* 0x0000000302027211 */ /* 0x000fc800078f48ff */
[----:B------:R-:W-:-:S05]  /*00e0*/  LOP3.LUT R2, R2, 0xfe00, RZ, 0xc0, !PT ;  /* 0x0000fe0002027812 */ /* 0x000fca00078ec0ff */
[----:B------:R-:W-:-:S05]  /*00f0*/  IMAD.IADD R2, R3, 0x1, -R2 ;  /* 0x0000000103027824 */ /* 0x000fca00078e0a02 */
[----:B------:R-:W-:-:S04]  /*0100*/  PRMT R4, R2, 0x9910, RZ ;  /* 0x0000991002047816 */ /* 0x000fc800000000ff */
[----:B------:R-:W-:-:S04]  /*0110*/  SHF.R.S32.HI R4, RZ, 0xf, R4 ;  /* 0x0000000fff047819 */ /* 0x000fc80000011404 */
[----:B------:R-:W-:-:S04]  /*0120*/  LOP3.LUT R5, R4, 0xffff, RZ, 0xc0, !PT ;  /* 0x0000ffff04057812 */ /* 0x000fc800078ec0ff */
[----:B------:R-:W-:Y:S02]  /*0130*/  LEA.HI R8, R5, R2, RZ, 0x15 ;  /* 0x0000000205087211 */ /* 0x000fe400078fa8ff */
[----:B------:R-:W-:Y:S02]  /*0140*/  LEA.HI.SX32 R5, R7, R6, 0x13 ;  /* 0x0000000607057211 */ /* 0x000fe400078f9aff */
[----:B------:R-:W-:-:S04]  /*0150*/  PRMT R4, R8, 0x9910, RZ ;  /* 0x0000991008047816 */ /* 0x000fc800000000ff */
[----:B------:R-:W-:-:S04]  /*0160*/  SHF.R.S32.HI R4, RZ, 0x5, R4 ;  /* 0x00000005ff047819 */ /* 0x000fc80000011404 */
[----:B------:R-:W-:-:S05]  /*0170*/  PRMT R4, R4, 0x9910, RZ ;  /* 0x0000991004047816 */ /* 0x000fca00000000ff */
[----:B------:R-:W-:-:S04]  /*0180*/  IMAD R13, R5, 0x10, R4 ;  /* 0x00000010050d7824 */ /* 0x000fc800078e0204 */
[----:B--2---:R-:W-:-:S06]  /*0190*/  IMAD.WIDE R10, R13, 0x4, R10 ;  /* 0x000000040d0a7825 */ /* 0x004fcc00078e020a */
[----:B0-----:R-:W2:Y:S01]  /*01a0*/  LDG.E R10, desc[UR4][R10.64] ;  /* 0x000000040a0a7981 */ /* 0x001ea2000c1e1900 */
[----:B------:R-:W-:Y:S01]  /*01b0*/  VIADD R13, R13, 0x1 ;  /* 0x000000010d0d7836 */ /* 0x000fe20000000000 */
[----:B------:R-:W-:Y:S02]  /*01c0*/  LOP3.LUT R8, R8, 0xffe0, RZ, 0xc0, !PT ;  /* 0x0000ffe008087812 */ /* 0x000fe400078ec0ff */
[----:B--2---:R-:W-:-:S04]  /*01d0*/  SHF.R.S32.HI R5, RZ, 0x1f, R10 ;  /* 0x0000001fff057819 */ /* 0x004fc8000001140a */
[----:B------:R-:W-:-:S04]  /*01e0*/  LEA.HI R9, R5, R10, RZ, 0x4 ;  /* 0x0000000a05097211 */ /* 0x000fc800078f20ff */
[C---:B------:R-:W-:Y:S02]  /*01f0*/  LOP3.LUT R5, R9.reuse, 0xfffffff0, RZ, 0xc0, !PT ;  /* 0xfffffff009057812 */ /* 0x040fe400078ec0ff */
[----:B------:R-:W-:Y:S02]  /*0200*/  SHF.R.S32.HI R12, RZ, 0x4, R9 ;  /* 0x00000004ff0c7819 */ /* 0x000fe40000011409 */
[----:B------:R-:W-:Y:S01]  /*0210*/  LEA.HI.SX32 R9, R9, 0xffffffff, 0x1c ;  /* 0xffffffff09097811 */ /* 0x000fe200078fe2ff */
[----:B------:R-:W-:Y:S02]  /*0220*/  IMAD.IADD R14, R10, 0x1, -R5 ;  /* 0x000000010a0e7824 */ /* 0x000fe400078e0a05 */
[----:B------:R-:W0:Y:S03]  /*0230*/  LDC.64 R4, c[0x0][0x398] ;  /* 0x0000e600ff047b82 */ /* 0x000e260000000a00 */
[C---:B------:R-:W-:Y:S01]  /*0240*/  ISETP.NE.AND P0, PT, R14.reuse, RZ, PT ;  /* 0x000000ff0e00720c */ /* 0x040fe20003f05270 */
[----:B------:R-:W-:-:S05]  /*0250*/  VIADD R14, R14, 0xffffffff ;  /* 0xffffffff0e0e7836 */ /* 0x000fca0000000000 */
[----:B------:R-:W-:-:S07]  /*0260*/  SEL R14, R14, 0xf, P0 ;  /* 0x0000000f0e0e7807 */ /* 0x000fce0000000000 */
[----:B------:R-:W-:Y:S01]  /*0270*/  @P0 IMAD.MOV R9, RZ, RZ, R12 ;  /* 0x000000ffff090224 */ /* 0x000fe200078e020c */
[----:B-1----:R-:W-:-:S03]  /*0280*/  IADD3 R10, P0, PT, R0, UR8, RZ ;  /* 0x00000008000a7c10 */ /* 0x002fc6000ff1e0ff */
[----:B------:R-:W-:Y:S01]  /*0290*/  IMAD R15, R9, 0x10, R14 ;  /* 0x00000010090f7824 */ /* 0x000fe200078e020e */
[----:B------:R-:W-:-:S03]  /*02a0*/  LEA.HI.X.SX32 R11, R0, UR9, 0x1, P0 ;  /* 0x00000009000b7c11 */ /* 0x000fc600080f0eff */
[----:B0-----:R-:W-:-:S05]  /*02b0*/  IMAD.WIDE R4, R15, 0x4, R4 ;  /* 0x000000040f047825 */ /* 0x001fca00078e0204 */
[----:B------:R-:W-:Y:S04]  /*02c0*/  STG.E desc[UR4][R4.64], R13 ;  /* 0x0000000d04007986 */ /* 0x000fe8000c101904 */
[----:B------:R-:W2:Y:S01]  /*02d0*/  LDG.E.U8 R11, desc[UR4][R10.64] ;  /* 0x000000040a0b7981 */ /* 0x000ea2000c1e1100 */
[----:B------:R-:W-:Y:S01]  /*02e0*/  IMAD.MOV R8, RZ, RZ, -R8 ;  /* 0x000000ffff087224 */ /* 0x000fe200078e0a08 */
[----:B------:R-:W-:Y:S01]  /*02f0*/  LEA.HI.SX32 R6, R7, R6, 0x18 ;  /* 0x0000000607067211 */ /* 0x000fe200078fc2ff */
[----:B------:R-:W-:-:S03]  /*0300*/  IMAD R3, R3, -0x3, R0 ;  /* 0xfffffffd03037824 */ /* 0x000fc600078e0200 */
[----:B------:R-:W-:Y:S02]  /*0310*/  PRMT R15, R8, 0x7710, RZ ;  /* 0x00007710080f7816 */ /* 0x000fe400000000ff */
[----:B------:R-:W-:-:S03]  /*0320*/  LEA.HI R7, R6, R6, RZ, 0x5 ;  /* 0x0000000606077211 */ /* 0x000fc600078f28ff */
[----:B------:R-:W-:Y:S01]  /*0330*/  IMAD.IADD R2, R2, 0x1, R15 ;  /* 0x0000000102027824 */ /* 0x000fe200078e020f */
[----:B------:R-:W-:-:S04]  /*0340*/  LOP3.LUT R7, R7, 0x7fffe0, RZ, 0xc0, !PT ;  /* 0x007fffe007077812 */ /* 0x000fc800078ec0ff */
[----:B------:R-:W-:Y:S01]  /*0350*/  PRMT R2, R2, 0x9910, RZ ;  /* 0x0000991002027816 */ /* 0x000fe200000000ff */
[----:B------:R-:W-:-:S04]  /*0360*/  IMAD.IADD R7, R6, 0x1, -R7 ;  /* 0x0000000106077824 */ /* 0x000fc800078e0a07 */
[----:B------:R-:W-:-:S04]  /*0370*/  IMAD R7, R7, 0x200, R2 ;  /* 0x0000020007077824 */ /* 0x000fc800078e0202 */
[----:B------:R-:W-:-:S04]  /*0380*/  IMAD R14, R14, 0x20, R7 ;  /* 0x000000200e0e7824 */ /* 0x000fc800078e0207 */
[----:B------:R-:W-:-:S04]  /*0390*/  IMAD R14, R9, 0x4000, R14 ;  /* 0x00004000090e7824 */ /* 0x000fc800078e020e */
[----:B------:R-:W-:-:S05]  /*03a0*/  IMAD R3, R14, 0x3, R3 ;  /* 0x000000030e037824 */ /* 0x000fca00078e0203 */
[----:B------:R-:W-:-:S04]  /*03b0*/  IADD3 R2, P0, PT, R3, UR10, RZ ;  /* 0x0000000a03027c10 */ /* 0x000fc8000ff1e0ff */
[----:B------:R-:W-:-:S05]  /*03c0*/  LEA.HI.X.SX32 R3, R3, UR11, 0x1, P0 ;  /* 0x0000000b03037c11 */ /* 0x000fca00080f0eff */
[----:B--2---:R-:W-:Y:S01]  /*03d0*/  STG.E.U8 desc[UR4][R2.64], R11 ;  /* 0x0000000b02007986 */ /* 0x004fe2000c101104 */
[----:B------:R-:W-:Y:S05]  /*03e0*/  EXIT ;  /* 0x000000000000794d */ /* 0x000fea0003800000 */
.L_x_0:
[----:B------:R-:W-:-:S00]  /*03f0*/  BRA `(.L_x_0) ;  /* 0xfffffffc00fc7947 */ /* 0x000fc0000383ffff */
[----:B------:R-:W-:-:S00]  /*0400*/  NOP ;  /* 0x0000000000007918 */ /* 0x000fc00000000000 */
[----:B------:R-:W-:-:S00]  /*0410*/  NOP ;  /* 0x0000000000007918 */ /* 0x000fc00000000000 */
[----:B------:R-:W-:-:S00]  /*0420*/  NOP ;  /* 0x0000000000007918 */ /* 0x000fc00000000000 */
[----:B------:R-:W-:-:S00]  /*0430*/  NOP ;  /* 0x0000000000007918 */ /* 0x000fc00000000000 */
[----:B------:R-:W-:-:S00]  /*0440*/  NOP ;  /* 0x0000000000007918 */ /* 0x000fc00000000000 */
[----:B------:R-:W-:-:S00]  /*0450*/  NOP ;  /* 0x0000000000007918 */ /* 0x000fc00000000000 */
[----:B------:R-:W-:-:S00]  /*0460*/  NOP ;  /* 0x0000000000007918 */ /* 0x000fc00000000000 */
[----:B------:R-:W-:-:S00]  /*0470*/  NOP ;  /* 0x0000000000007918 */ /* 0x000fc00000000000 */
.L_x_3:


//--------------------- .text._Z17pixel_permutationPhS_PiS0_ --------------------------
	.section	.text._Z17pixel_permutationPhS_PiS0_,"ax",@progbits
	.align	128
        .global         _Z17pixel_permutationPhS_PiS0_
        .type           _Z17pixel_permutationPhS_PiS0_,@function
        .size           _Z17pixel_permutationPhS_PiS0_,(.L_x_4 - _Z17pixel_permutationPhS_PiS0_)
        .other          _Z17pixel_permutationPhS_PiS0_,@"STO_CUDA_ENTRY STV_DEFAULT"
_Z17pixel_permutationPhS_PiS0_:
.text._Z17pixel_permutationPhS_PiS0_:
[----:B------:R-:W-:Y:S01]  /*0000*/  LDC R1, c[0x0][0x37c] ;  /* 0x0000df00ff017b82 */ /* 0x000fe20000000800 */
[----:B------:R-:W0:Y:S07]  /*0010*/  S2R R3, SR_TID.X ;  /* 0x0000000000037919 */ /* 0x000e2e0000002100 */
[----:B------:R-:W0:Y:S01]  /*0020*/  S2UR UR4, SR_CTAID.X ;  /* 0x00000000000479c3 */ /* 0x000e220000002500 */
[----:B------:R-:W1:Y:S01]  /*0030*/  LDCU.128 UR8, c[0x0][0x380] ;  /* 0x00007000ff0877ac */ /* 0x000e620008000c00 */
[----:B------:R-:W2:Y:S06]  /*0040*/  LDCU.64 UR6, c[0x0][0x398] ;  /* 0x00007300ff0677ac */ /* 0x000eac0008000a00 */
[----:B------:R-:W0:Y:S02]  /*0050*/  LDC R0, c[0x0][0x360] ;  /* 0x0000d800ff007b82 */ /* 0x000e240000000800 */
[----:B0-----:R-:W-:Y:S01]  /*0060*/  IMAD R0, R0, UR4, R3 ;  /* 0x0000000400007c24 */ /* 0x001fe2000f8e0203 */
[----:B------:R-:W0:Y:S03]  /*0070*/  LDCU.64 UR4, c[0x0][0x358] ;  /* 0x00006b00ff0477ac */ /* 0x000e260008000a00 */
[----:B------:R-:W-:-:S05]  /*0080*/  IMAD.HI R3, R0, 0x55555556, RZ ;  /* 0x5555555600037827 */ /* 0x000fca00078e02ff */
[----:B------:R-:W-:-:S04]  /*0090*/  LEA.HI R3, R3, R3, RZ, 0x1 ;  /* 0x0000000303037211 */ /* 0x000fc800078f08ff */
[----:B------:R-:W-:-:S04]  /*00a0*/  SHF.R.S32.HI R2, RZ, 0x1f, R3 ;  /* 0x0000001fff027819 */ /* 0x000fc80000011403 */
[----:B------:R-:W-:-:S04]  /*00b0*/  LEA.HI R2, R2, R3, RZ, 0x9 ;  /* 0x0000000302027211 */ /* 0x000fc800078f48ff */
[----:B------:R-:W-:-:S05]  /*00c0*/  LOP3.LUT R2, R2, 0xfe00, RZ, 0xc0, !PT ;  /* 0x0000fe0002027812 */ /* 0x000fca00078ec0ff */
[----:B------:R-:W-:-:S05]  /*00d0*/  IMAD.IADD R8, R3, 0x1, -R2 ;  /* 0x0000000103087824 */ /* 0x000fca00078e0a02 */
[----:B------:R-:W-:-:S04]  /*00e0*/  PRMT R2, R8, 0x9910, RZ ;  /* 0x0000991008027816 */ /* 0x000fc800000000ff */
[----:B------:R-:W-:-:S04]  /*00f0*/  SHF.R.S32.HI R2, RZ, 0xf, R2 ;  /* 0x0000000fff027819 */ /* 0x000fc80000011402 */
[----:B------:R-:W-:-:S04]  /*0100*/  LOP3.LUT R5, R2, 0xffff, RZ, 0xc0, !PT ;  /* 0x0000ffff02057812 */ /* 0x000fc800078ec0ff */
[----:B------:R-:W-:Y:S01]  /*0110*/  LEA.HI R4, R5, R8, RZ, 0x15 ;  /* 0x0000000805047211 */ /* 0x000fe200078fa8ff */
[----:B------:R-:W-:-:S03]  /*0120*/  IMAD.HI R5, R0, 0x2aaaaaab, RZ ;  /* 0x2aaaaaab00057827 */ /* 0x000fc600078e02ff */
[----:B------:R-:W-:Y:S02]  /*0130*/  LOP3.LUT R6, R4, 0xffe0, RZ, 0xc0, !PT ;  /* 0x0000ffe004067812 */ /* 0x000fe400078ec0ff */
[----:B------:R-:W-:-:S03]  /*0140*/  SHF.R.U32.HI R2, RZ, 0x1f, R5 ;  /* 0x0000001fff027819 */ /* 0x000fc60000011605 */
[----:B------:R-:W-:Y:S01]  /*0150*/  IMAD.MOV R11, RZ, RZ, -R6 ;  /* 0x000000ffff0b7224 */ /* 0x000fe200078e0a06 */
[----:B------:R-:W-:Y:S01]  /*0160*/  LEA.HI.SX32 R9, R5, R2, 0x18 ;  /* 0x0000000205097211 */ /* 0x000fe200078fc2ff */
[----:B------:R-:W3:Y:S03]  /*0170*/  LDC.64 R6, c[0x0][0x390] ;  /* 0x0000e400ff067b82 */ /* 0x000ee60000000a00 */
[----:B------:R-:W-:Y:S02]  /*0180*/  PRMT R11, R11, 0x7710, RZ ;  /* 0x000077100b0b7816 */ /* 0x000fe400000000ff */
[----:B------:R-:W-:-:S03]  /*0190*/  LEA.HI R10, R9, R9, RZ, 0x5 ;  /* 0x00000009090a7211 */ /* 0x000fc600078f28ff */
[----:B------:R-:W-:Y:S01]  /*01a0*/  IMAD.IADD R8, R8, 0x1, R11 ;  /* 0x0000000108087824 */ /* 0x000fe200078e020b */
[----:B------:R-:W-:-:S04]  /*01b0*/  LOP3.LUT R10, R10, 0x7ffffe0, RZ, 0xc0, !PT ;  /* 0x07ffffe00a0a7812 */ /* 0x000fc800078ec0ff */
[----:B------:R-:W-:Y:S01]  /*01c0*/  PRMT R8, R8, 0x9910, RZ ;  /* 0x0000991008087816 */ /* 0x000fe200000000ff */
[----:B------:R-:W-:-:S04]  /*01d0*/  IMAD.IADD R9, R9, 0x1, -R10 ;  /* 0x0000000109097824 */ /* 0x000fc800078e0a0a */
[----:B------:R-:W-:-:S04]  /*01e0*/  IMAD R11, R9, 0x20, R8 ;  /* 0x00000020090b7824 */ /* 0x000fc800078e0208 */
[----:B---3--:R-:W-:-:S06]  /*01f0*/  IMAD.WIDE R6, R11, 0x4, R6 ;  /* 0x000000040b067825 */ /* 0x008fcc00078e0206 */
[----:B0-----:R-:W3:Y:S01]  /*0200*/  LDG.E R6, desc[UR4][R6.64] ;  /* 0x0000000406067981 */ /* 0x001ee2000c1e1900 */
[----:B------:R-:W-:Y:S01]  /*0210*/  VIADD R11, R11, 0x1 ;  /* 0x000000010b0b7836 */ /* 0x000fe20000000000 */
[----:B---3--:R-:W-:-:S04]  /*0220*/  SHF.R.S32.HI R9, RZ, 0x1f, R6 ;  /* 0x0000001fff097819 */ /* 0x008fc80000011406 */
[----:B------:R-:W-:-:S04]  /*0230*/  LEA.HI R9, R9, R6, RZ, 0x5 ;  /* 0x0000000609097211 */ /* 0x000fc800078f28ff */
[C---:B------:R-:W-:Y:S02]  /*0240*/  LOP3.LUT R13, R9.reuse, 0xffffffe0, RZ, 0xc0, !PT ;  /* 0xffffffe0090d7812 */ /* 0x040fe400078ec0ff */
[----:B------:R-:W-:Y:S02]  /*0250*/  SHF.R.S32.HI R8, RZ, 0x5, R9 ;  /* 0x00000005ff087819 */ /* 0x000fe40000011409 */
[----:B------:R-:W-:Y:S01]  /*0260*/  LEA.HI.SX32 R15, R9, 0xffffffff, 0x1b ;  /* 0xffffffff090f7811 */ /* 0x000fe200078fdaff */
[----:B------:R-:W-:-:S05]  /*0270*/  IMAD.IADD R13, R6, 0x1, -R13 ;  /* 0x00000001060d7824 */ /* 0x000fca00078e0a0d */
[----:B------:R-:W-:-:S04]  /*0280*/  ISETP.NE.AND P0, PT, R13, RZ, PT ;  /* 0x000000ff0d00720c */ /* 0x000fc80003f05270 */
[----:B------:R-:W-:-:S04]  /*0290*/  SEL R13, R13, 0x20, P0 ;  /* 0x000000200d0d7807 */ /* 0x000fc80000000000 */
[----:B------:R-:W-:-:S05]  /*02a0*/  SHF.R.S32.HI R7, RZ, 0x1f, R13 ;  /* 0x0000001fff077819 */ /* 0x000fca000001140d */
[----:B------:R-:W-:Y:S01]  /*02b0*/  @P0 IMAD.MOV R15, RZ, RZ, R8 ;  /* 0x000000ffff0f0224 */ /* 0x000fe200078e0208 */
[----:B-1----:R-:W-:-:S03]  /*02c0*/  IADD3 R6, P0, PT, R0, UR8, RZ ;  /* 0x0000000800067c10 */ /* 0x002fc6000ff1e0ff */
[----:B------:R-:W-:-:S05]  /*02d0*/  IMAD.SHL.U32 R8, R15, 0x20, RZ ;  /* 0x000000200f087824 */ /* 0x000fca00078e00ff */
[----:B------:R-:W-:-:S04]  /*02e0*/  IADD3 R9, P1, PT, R13, R8, RZ ;  /* 0x000000080d097210 */ /* 0x000fc80007f3e0ff */
[----:B------:R-:W-:Y:S02]  /*02f0*/  LEA.HI.X.SX32 R10, R8, R7, 0x1, P1 ;  /* 0x00000007080a7211 */ /* 0x000fe400008f0eff */
[C---:B--2---:R-:W-:Y:S02]  /*0300*/  LEA R8, P1, R9.reuse, UR6, 0x2 ;  /* 0x0000000609087c11 */ /* 0x044fe4000f8210ff */
[----:B------:R-:W-:Y:S02]  /*0310*/  LEA.HI.X.SX32 R7, R0, UR9, 0x1, P0 ;  /* 0x0000000900077c11 */ /* 0x000fe400080f0eff */
[----:B------:R-:W-:-:S05]  /*0320*/  LEA.HI.X R9, R9, UR7, R10, 0x2, P1 ;  /* 0x0000000709097c11 */ /* 0x000fca00088f140a */
[----:B------:R-:W-:Y:S04]  /*0330*/  STG.E desc[UR4][R8.64+-0x4], R11 ;  /* 0xfffffc0b08007986 */ /* 0x000fe8000c101904 */
[----:B------:R-:W2:Y:S01]  /*0340*/  LDG.E.U8 R7, desc[UR4][R6.64] ;  /* 0x0000000406077981 */ /* 0x000ea2000c1e1100 */
[----:B------:R-:W-:Y:S01]  /*0350*/  PRMT R4, R4, 0x9910, RZ ;  /* 0x0000991004047816 */ /* 0x000fe200000000ff */
[----:B------:R-:W-:Y:S01]  /*0360*/  IMAD R3, R3, -0x3, R0 ;  /* 0xfffffffd03037824 */ /* 0x000fe200078e0200 */
[----:B------:R-:W-:Y:S02]  /*0370*/  LEA.HI R2, R5, R2, RZ, 0x13 ;  /* 0x0000000205027211 */ /* 0x000fe400078f98ff */
[----:B------:R-:W-:-:S03]  /*0380*/  SHF.R.S32.HI R4, RZ, 0x5, R4 ;  /* 0x00000005ff047819 */ /* 0x000fc60000011404 */
[----:B------:R-:W-:Y:S01]  /*0390*/  IMAD R2, R2, 0x20, R15 ;  /* 0x0000002002027824 */ /* 0x000fe200078e020f */
[----:B------:R-:W-:-:S05]  /*03a0*/  PRMT R4, R4, 0x9910, RZ ;  /* 0x0000991004047816 */ /* 0x000fca00000000ff */
[----:B------:R-:W-:-:S04]  /*03b0*/  IMAD R13, R4, 0x20, R13 ;  /* 0x00000020040d7824 */ /* 0x000fc800078e020d */
[----:B------:R-:W-:-:S04]  /*03c0*/  IMAD R2, R2, 0x200, R13 ;  /* 0x0000020002027824 */ /* 0x000fc800078e020d */
[----:B------:R-:W-:-:S04]  /*03d0*/  IMAD R2, R2, 0x3, R3 ;  /* 0x0000000302027824 */ /* 0x000fc800078e0203 */
[----:B------:R-:W-:-:S05]  /*03e0*/  VIADD R0, R2, 0xfffffffd ;  /* 0xfffffffd02007836 */ /* 0x000fca0000000000 */
[----:B------:R-:W-:-:S04]  /*03f0*/  IADD3 R2, P0, PT, R0, UR10, RZ ;  /* 0x0000000a00027c10 */ /* 0x000fc8000ff1e0ff */
[----:B------:R-:W-:-:S05]  /*0400*/  LEA.HI.X.SX32 R3, R0, UR11, 0x1, P0 ;  /* 0x0000000b00037c11 */ /* 0x000fca00080f0eff */
[----:B--2---:R-:W-:Y:S01]  /*0410*/  STG.E.U8 desc[UR4][R2.64], R7 ;  /* 0x0000000702007986 */ /* 0x004fe2000c101104 */
[----:B------:R-:W-:Y:S05]  /*0420*/  EXIT ;  /* 0x000000000000794d */ /* 0x000fea0003800000 */
.L_x_1:
        /* <DEDUP_REMOVED lines=13> */
.L_x_4:


//--------------------- .text._Z12substitutionPhPi --------------------------
	.section	.text._Z12substitutionPhPi,"ax",@progbits
	.align	128
        .global         _Z12substitutionPhPi
        .type           _Z12substitutionPhPi,@function
        .size           _Z12substitutionPhPi,(.L_x_5 - _Z12substitutionPhPi)
        .other          _Z12substitutionPhPi,@"STO_CUDA_ENTRY STV_DEFAULT"
_Z12substitutionPhPi:
.text._Z12substitutionPhPi:
[----:B------:R-:W-:Y:S01]  /*0000*/  LDC R1, c[0x0][0x37c] ;  /* 0x0000df00ff017b82 */ /* 0x000fe20000000800 */
[----:B------:R-:W0:Y:S07]  /*0010*/  S2R R3, SR_TID.X ;  /* 0x0000000000037919 */ /* 0x000e2e0000002100 */
[----:B------:R-:W0:Y:S01]  /*0020*/  S2UR UR4, SR_CTAID.X ;  /* 0x00000000000479c3 */ /* 0x000e220000002500 */
[----:B------:R-:W1:Y:S07]  /*0030*/  LDCU.64 UR6, c[0x0][0x380] ;  /* 0x00007000ff0677ac */ /* 0x000e6e0008000a00 */
[----:B------:R-:W0:Y:S02]  /*0040*/  LDC R0, c[0x0][0x360] ;  /* 0x0000d800ff007b82 */ /* 0x000e240000000800 */
[----:B0-----:R-:W-:Y:S01]  /*0050*/  IMAD R0, R0, UR4, R3 ;  /* 0x0000000400007c24 */ /* 0x001fe2000f8e0203 */
[----:B------:R-:W0:Y:S03]  /*0060*/  LDCU.64 UR4, c[0x0][0x358] ;  /* 0x00006b00ff0477ac */ /* 0x000e260008000a00 */
[----:B------:R-:W-:-:S04]  /*0070*/  IMAD.HI R2, R0, 0x55555556, RZ ;  /* 0x5555555600027827 */ /* 0x000fc800078e02ff */
[----:B------:R-:W-:Y:S01]  /*0080*/  IMAD.HI R5, R0, 0x2aaaaaab, RZ ;  /* 0x2aaaaaab00057827 */ /* 0x000fe200078e02ff */
[----:B------:R-:W-:-:S04]  /*0090*/  LEA.HI R2, R2, R2, RZ, 0x1 ;  /* 0x0000000202027211 */ /* 0x000fc800078f08ff */
[----:B------:R-:W-:Y:S02]  /*00a0*/  SHF.R.S32.HI R3, RZ, 0x1f, R2 ;  /* 0x0000001fff037819 */ /* 0x000fe40000011402 */
[----:B------:R-:W-:Y:S02]  /*00b0*/  SHF.R.U32.HI R6, RZ, 0x1f, R5 ;  /* 0x0000001fff067819 */ /* 0x000fe40000011605 */
[----:B------:R-:W-:Y:S02]  /*00c0*/  LEA.HI R3, R3, R2, RZ, 0x9 ;  /* 0x0000000203037211 */ /* 0x000fe400078f48ff */
[----:B------:R-:W-:Y:S02]  /*00d0*/  LEA.HI.SX32 R6, R5, R6, 0x18 ;  /* 0x0000000605067211 */ /* 0x000fe400078fc2ff */
[----:B------:R-:W-:Y:S02]  /*00e0*/  LOP3.LUT R3, R3, 0xfe00, RZ, 0xc0, !PT ;  /* 0x0000fe0003037812 */ /* 0x000fe400078ec0ff */
[----:B------:R-:W-:-:S03]  /*00f0*/  LEA.HI R5, R6, R6, RZ, 0x5 ;  /* 0x0000000606057211 */ /* 0x000fc600078f28ff */
[----:B------:R-:W-:Y:S01]  /*0100*/  IMAD.IADD R4, R2, 0x1, -R3 ;  /* 0x0000000102047824 */ /* 0x000fe200078e0a03 */
[----:B------:R-:W-:-:S04]  /*0110*/  LOP3.LUT R5, R5, 0x7ffffe0, RZ, 0xc0, !PT ;  /* 0x07ffffe005057812 */ /* 0x000fc800078ec0ff */
[----:B------:R-:W-:Y:S01]  /*0120*/  PRMT R2, R4, 0x9910, RZ ;  /* 0x0000991004027816 */ /* 0x000fe200000000ff */
[----:B------:R-:W-:-:S03]  /*0130*/  IMAD.IADD R6, R6, 0x1, -R5 ;  /* 0x0000000106067824 */ /* 0x000fc600078e0a05 */
[----:B------:R-:W-:-:S04]  /*0140*/  SHF.R.S32.HI R2, RZ, 0xf, R2 ;  /* 0x0000000fff027819 */ /* 0x000fc80000011402 */
[----:B------:R-:W-:-:S04]  /*0150*/  LOP3.LUT R3, R2, 0xffff, RZ, 0xc0, !PT ;  /* 0x0000ffff02037812 */ /* 0x000fc800078ec0ff */
[----:B------:R-:W-:-:S04]  /*0160*/  LEA.HI R2, R3, R4, RZ, 0x15 ;  /* 0x0000000403027211 */ /* 0x000fc800078fa8ff */
[----:B------:R-:W-:Y:S02]  /*0170*/  LOP3.LUT R7, R2, 0xffe0, RZ, 0xc0, !PT ;  /* 0x0000ffe002077812 */ /* 0x000fe400078ec0ff */
[----:B------:R-:W2:Y:S03]  /*0180*/  LDC.64 R2, c[0x0][0x388] ;  /* 0x0000e200ff027b82 */ /* 0x000ea60000000a00 */
[----:B------:R-:W-:-:S05]  /*0190*/  IMAD.MOV R7, RZ, RZ, -R7 ;  /* 0x000000ffff077224 */ /* 0x000fca00078e0a07 */
[----:B------:R-:W-:-:S05]  /*01a0*/  PRMT R7, R7, 0x7710, RZ ;  /* 0x0000771007077816 */ /* 0x000fca00000000ff */
[----:B------:R-:W-:-:S05]  /*01b0*/  IMAD.IADD R4, R4, 0x1, R7 ;  /* 0x0000000104047824 */ /* 0x000fca00078e0207 */
[----:B------:R-:W-:-:S05]  /*01c0*/  PRMT R4, R4, 0x9910, RZ ;  /* 0x0000991004047816 */ /* 0x000fca00000000ff */
[----:B------:R-:W-:Y:S01]  /*01d0*/  IMAD.MOV.U32 R5, RZ, RZ, R4 ;  /* 0x000000ffff057224 */ /* 0x000fe200078e0004 */
[----:B-1----:R-:W-:-:S03]  /*01e0*/  IADD3 R4, P0, PT, R0, UR6, RZ ;  /* 0x0000000600047c10 */ /* 0x002fc6000ff1e0ff */
[----:B------:R-:W-:Y:S01]  /*01f0*/  IMAD R7, R6, 0x20, R5 ;  /* 0x0000002006077824 */ /* 0x000fe200078e0205 */
[----:B------:R-:W-:-:S03]  /*0200*/  LEA.HI.X.SX32 R5, R0, UR7, 0x1, P0 ;  /* 0x0000000700057c11 */ /* 0x000fc600080f0eff */
[----:B--2---:R-:W-:Y:S02]  /*0210*/  IMAD.WIDE R2, R7, 0x4, R2 ;  /* 0x0000000407027825 */ /* 0x004fe400078e0202 */
[----:B0-----:R-:W2:Y:S04]  /*0220*/  LDG.E.U8 R0, desc[UR4][R4.64] ;  /* 0x0000000404007981 */ /* 0x001ea8000c1e1100 */
[----:B------:R-:W2:Y:S02]  /*0230*/  LDG.E.U8 R3, desc[UR4][R2.64] ;  /* 0x0000000402037981 */ /* 0x000ea4000c1e1100 */
[----:B--2---:R-:W-:-:S05]  /*0240*/  LOP3.LUT R7, R0, R3, RZ, 0x3c, !PT ;  /* 0x0000000300077212 */ /* 0x004fca00078e3cff */
[----:B------:R-:W-:Y:S01]  /*0250*/  STG.E.U8 desc[UR4][R4.64], R7 ;  /* 0x0000000704007986 */ /* 0x000fe2000c101104 */
[----:B------:R-:W-:Y:S05]  /*0260*/  EXIT ;  /* 0x000000000000794d */ /* 0x000fea0003800000 */
.L_x_2:
        /* <DEDUP_REMOVED lines=9> */
.L_x_5:


//--------------------- .nv.shared.reserved.0     --------------------------
	.section	.nv.shared.reserved.0,"aw",@nobits
	.weak		__nv_reservedSMEM_offset_0_alias
	.size		__nv_reservedSMEM_offset_0_alias, 0, 64
	.other		__nv_reservedSMEM_offset_0_alias,@"STO_CUDA_RESERVED_SHARED STV_DEFAULT"
__nv_reservedSMEM_offset_0_alias:
	.zero		0
	.zero		64


//--------------------- .nv.constant0._Z17block_permutationPhS_PiS0_ --------------------------
	.section	.nv.constant0._Z17block_permutationPhS_PiS0_,"a",@progbits
	.sectionflags	@""
	.align	4
.nv.constant0._Z17block_permutationPhS_PiS0_:
	.zero		928


//--------------------- .nv.constant0._Z17pixel_permutationPhS_PiS0_ --------------------------
	.section	.nv.constant0._Z17pixel_permutationPhS_PiS0_,"a",@progbits
	.sectionflags	@""
	.align	4
.nv.constant0._Z17pixel_permutationPhS_PiS0_:
	.zero		928


//--------------------- .nv.constant0._Z12substitutionPhPi --------------------------
	.section	.nv.constant0._Z12substitutionPhPi,"a",@progbits
	.sectionflags	@""
	.align	4
.nv.constant0._Z12substitutionPhPi:
	.zero		912


//--------------------- SYMBOLS --------------------------

	.type		.nv.reservedSmem.offset0,@object
	.size		.nv.reservedSmem.offset0,0x4
